//
// Generated by NVIDIA NVVM Compiler
//
// Compiler Build ID: CL-36424714
// Cuda compilation tools, release 13.0, V13.0.88
// Based on NVVM 20.0.0
//

.version 9.0
.target sm_100
.address_size 64

	// .globl	_Z13packGraph_gpuPiS_S_S_S_S_S_i

.visible .entry _Z13packGraph_gpuPiS_S_S_S_S_S_i(
	.param .u64 .ptr .align 1 _Z13packGraph_gpuPiS_S_S_S_S_S_i_param_0,
	.param .u64 .ptr .align 1 _Z13packGraph_gpuPiS_S_S_S_S_S_i_param_1,
	.param .u64 .ptr .align 1 _Z13packGraph_gpuPiS_S_S_S_S_S_i_param_2,
	.param .u64 .ptr .align 1 _Z13packGraph_gpuPiS_S_S_S_S_S_i_param_3,
	.param .u64 .ptr .align 1 _Z13packGraph_gpuPiS_S_S_S_S_S_i_param_4,
	.param .u64 .ptr .align 1 _Z13packGraph_gpuPiS_S_S_S_S_S_i_param_5,
	.param .u64 .ptr .align 1 _Z13packGraph_gpuPiS_S_S_S_S_S_i_param_6,
	.param .u32 _Z13packGraph_gpuPiS_S_S_S_S_S_i_param_7
)
{
	.reg .pred 	%p<4>;
	.reg .b32 	%r<18>;
	.reg .b64 	%rd<27>;

	ld.param.u64 	%rd9, [_Z13packGraph_gpuPiS_S_S_S_S_S_i_param_0];
	ld.param.u64 	%rd10, [_Z13packGraph_gpuPiS_S_S_S_S_S_i_param_1];
	ld.param.u64 	%rd11, [_Z13packGraph_gpuPiS_S_S_S_S_S_i_param_2];
	ld.param.u64 	%rd12, [_Z13packGraph_gpuPiS_S_S_S_S_S_i_param_3];
	ld.param.u64 	%rd13, [_Z13packGraph_gpuPiS_S_S_S_S_S_i_param_4];
	ld.param.u64 	%rd14, [_Z13packGraph_gpuPiS_S_S_S_S_S_i_param_5];
	ld.param.u64 	%rd15, [_Z13packGraph_gpuPiS_S_S_S_S_S_i_param_6];
	ld.param.u32 	%r7, [_Z13packGraph_gpuPiS_S_S_S_S_S_i_param_7];
	mov.u32 	%r1, %ntid.x;
	mov.u32 	%r8, %ctaid.x;
	mov.u32 	%r9, %tid.x;
	mad.lo.s32 	%r17, %r1, %r8, %r9;
	setp.ge.s32 	%p1, %r17, %r7;
	@%p1 bra 	$L__BB0_5;
	mov.u32 	%r10, %nctaid.x;
	mul.lo.s32 	%r3, %r1, %r10;
	cvta.to.global.u64 	%rd1, %rd15;
	cvta.to.global.u64 	%rd2, %rd10;
	cvta.to.global.u64 	%rd3, %rd9;
	cvta.to.global.u64 	%rd4, %rd12;
	cvta.to.global.u64 	%rd5, %rd11;
	cvta.to.global.u64 	%rd6, %rd14;
	cvta.to.global.u64 	%rd7, %rd13;
$L__BB0_2:
	mul.wide.s32 	%rd16, %r17, 4;
	add.s64 	%rd8, %rd1, %rd16;
	ld.global.u32 	%r11, [%rd8+4];
	ld.global.u32 	%r5, [%rd8];
	setp.eq.s32 	%p2, %r11, %r5;
	@%p2 bra 	$L__BB0_4;
	add.s64 	%rd18, %rd2, %rd16;
	ld.global.u32 	%r12, [%rd18];
	mul.wide.s32 	%rd19, %r5, 4;
	add.s64 	%rd20, %rd3, %rd19;
	st.global.u32 	[%rd20], %r12;
	add.s64 	%rd21, %rd4, %rd16;
	ld.global.u32 	%r13, [%rd21];
	ld.global.u32 	%r14, [%rd8];
	mul.wide.s32 	%rd22, %r14, 4;
	add.s64 	%rd23, %rd5, %rd22;
	st.global.u32 	[%rd23], %r13;
	add.s64 	%rd24, %rd6, %rd16;
	ld.global.u32 	%r15, [%rd24];
	ld.global.u32 	%r16, [%rd8];
	mul.wide.s32 	%rd25, %r16, 4;
	add.s64 	%rd26, %rd7, %rd25;
	st.global.u32 	[%rd26], %r15;
$L__BB0_4:
	add.s32 	%r17, %r17, %r3;
	setp.lt.s32 	%p3, %r17, %r7;
	@%p3 bra 	$L__BB0_2;
$L__BB0_5:
	ret;

}


// ===== COMPILED SASS (sm_100) =====

	.target	sm_100

	.elftype	@"ET_EXEC"


//--------------------- .note.nv.tkinfo           --------------------------
	.section	.note.nv.tkinfo,"",@"SHT_NOTE"
	.sectionflags	@"SHF_NOTE_NV_TKINFO"
	.tkinfo
        /*0018*/ 	.word	0x00000002
        /*0030*/ 	.string	""
        /*0030*/ 	.string	"ptxas"
        /*0030*/ 	.string	"Cuda compilation tools, release 13.0, V13.0.88"
        /*0030*/ 	.string	"Build cuda_13.0.r13.0/compiler.36424714_0"
        /*0030*/ 	.string	"-arch sm_100 -m 64 "



//--------------------- .note.nv.cuinfo           --------------------------
	.section	.note.nv.cuinfo,"",@"SHT_NOTE"
	.sectionflags	@"SHF_NOTE_NV_CUINFO"
        /*0018*/ 	.short	0x0002
        /*001a*/ 	.short	0x0064
        /*001c*/ 	.short	0x0082
	.zero		2


//--------------------- .nv.info                  --------------------------
	.section	.nv.info,"",@"SHT_CUDA_INFO"
	.align	4


	//----- nvinfo : EIATTR_REGCOUNT
	.align		4
        /*0000*/ 	.byte	0x04, 0x2f
        /*0002*/ 	.short	(.L_1 - .L_0)
	.align		4
.L_0:
        /*0004*/ 	.word	index@(_Z13packGraph_gpuPiS_S_S_S_S_S_i)
        /*0008*/ 	.word	0x00000020


	//----- nvinfo : EIATTR_FRAME_SIZE
	.align		4
.L_1:
        /*000c*/ 	.byte	0x04, 0x11
        /*000e*/ 	.short	(.L_3 - .L_2)
	.align		4
.L_2:
        /*0010*/ 	.word	index@(_Z13packGraph_gpuPiS_S_S_S_S_S_i)
        /*0014*/ 	.word	0x00000000


	//----- nvinfo : EIATTR_MIN_STACK_SIZE
	.align		4
.L_3:
        /*0018*/ 	.byte	0x04, 0x12
        /*001a*/ 	.short	(.L_5 - .L_4)
	.align		4
.L_4:
        /*001c*/ 	.word	index@(_Z13packGraph_gpuPiS_S_S_S_S_S_i)
        /*0020*/ 	.word	0x00000000
.L_5:


//--------------------- .nv.compat                --------------------------
	.section	.nv.compat,"",@"SHT_CUDA_COMPAT_INFO"
	.align	4
        /*0000*/ 	.byte	0x02, 0x09, 0x00, 0x00, 0x02, 0x02, 0x01, 0x00, 0x02, 0x05, 0x05, 0x00, 0x03, 0x07, 0x01, 0x01
        /*0010*/ 	.byte	0x02, 0x03, 0x00, 0x00, 0x02, 0x06, 0x01, 0x00, 0x04, 0x0b, 0x08, 0x00, 0x09, 0x00, 0x00, 0x00
        /*0020*/ 	.byte	0x00, 0x00, 0x00, 0x00


//--------------------- .nv.info._Z13packGraph_gpuPiS_S_S_S_S_S_i --------------------------
	.section	.nv.info._Z13packGraph_gpuPiS_S_S_S_S_S_i,"",@"SHT_CUDA_INFO"
	.sectionflags	@""
	.align	4


	//----- nvinfo : EIATTR_CUDA_API_VERSION
	.align		4
        /*0000*/ 	.byte	0x04, 0x37
        /*0002*/ 	.short	(.L_7 - .L_6)
.L_6:
        /*0004*/ 	.word	0x00000082


	//----- nvinfo : EIATTR_KPARAM_INFO
	.align		4
.L_7:
        /*0008*/ 	.byte	0x04, 0x17
        /*000a*/ 	.short	(.L_9 - .L_8)
.L_8:
        /*000c*/ 	.word	0x00000000
        /*0010*/ 	.short	0x0007
        /*0012*/ 	.short	0x0038
        /*0014*/ 	.byte	0x00, 0xf0, 0x11, 0x00


	//----- nvinfo : EIATTR_KPARAM_INFO
	.align		4
.L_9:
        /*0018*/ 	.byte	0x04, 0x17
        /*001a*/ 	.short	(.L_11 - .L_10)
.L_10:
        /*001c*/ 	.word	0x00000000
        /*0020*/ 	.short	0x0006
        /*0022*/ 	.short	0x0030
        /*0024*/ 	.byte	0x00, 0xf5, 0x21, 0x00


	//----- nvinfo : EIATTR_KPARAM_INFO
	.align		4
.L_11:
        /*0028*/ 	.byte	0x04, 0x17
        /*002a*/ 	.short	(.L_13 - .L_12)
.L_12:
        /*002c*/ 	.word	0x00000000
        /*0030*/ 	.short	0x0005
        /*0032*/ 	.short	0x0028
        /*0034*/ 	.byte	0x00, 0xf5, 0x21, 0x00


	//----- nvinfo : EIATTR_KPARAM_INFO
	.align		4
.L_13:
        /*0038*/ 	.byte	0x04, 0x17
        /*003a*/ 	.short	(.L_15 - .L_14)
.L_14:
        /*003c*/ 	.word	0x00000000
        /*0040*/ 	.short	0x0004
        /*0042*/ 	.short	0x0020
        /*0044*/ 	.byte	0x00, 0xf5, 0x21, 0x00


	//----- nvinfo : EIATTR_KPARAM_INFO
	.align		4
.L_15:
        /*0048*/ 	.byte	0x04, 0x17
        /*004a*/ 	.short	(.L_17 - .L_16)
.L_16:
        /*004c*/ 	.word	0x00000000
        /*0050*/ 	.short	0x0003
        /*0052*/ 	.short	0x0018
        /*0054*/ 	.byte	0x00, 0xf5, 0x21, 0x00


	//----- nvinfo : EIATTR_KPARAM_INFO
	.align		4
.L_17:
        /*0058*/ 	.byte	0x04, 0x17
        /*005a*/ 	.short	(.L_19 - .L_18)
.L_18:
        /*005c*/ 	.word	0x00000000
        /*0060*/ 	.short	0x0002
        /*0062*/ 	.short	0x0010
        /*0064*/ 	.byte	0x00, 0xf5, 0x21, 0x00


	//----- nvinfo : EIATTR_KPARAM_INFO
	.align		4
.L_19:
        /*0068*/ 	.byte	0x04, 0x17
        /*006a*/ 	.short	(.L_21 - .L_20)
.L_20:
        /*006c*/ 	.word	0x00000000
        /*0070*/ 	.short	0x0001
        /*0072*/ 	.short	0x0008
        /*0074*/ 	.byte	0x00, 0xf5, 0x21, 0x00


	//----- nvinfo : EIATTR_KPARAM_INFO
	.align		4
.L_21:
        /*0078*/ 	.byte	0x04, 0x17
        /*007a*/ 	.short	(.L_23 - .L_22)
.L_22:
        /*007c*/ 	.word	0x00000000
        /*0080*/ 	.short	0x0000
        /*0082*/ 	.short	0x0000
        /*0084*/ 	.byte	0x00, 0xf5, 0x21, 0x00


	//----- nvinfo : EIATTR_SPARSE_MMA_MASK
	.align		4
.L_23:
        /*0088*/ 	.byte	0x03, 0x50
        /*008a*/ 	.short	0x0000


	//----- nvinfo : EIATTR_MAXREG_COUNT
	.align		4
        /*008c*/ 	.byte	0x03, 0x1b
        /*008e*/ 	.short	0x00ff


	//----- nvinfo : EIATTR_MERCURY_ISA_VERSION
	.align		4
        /*0090*/ 	.byte	0x03, 0x5f
        /*0092*/ 	.short	0x0101


	//----- nvinfo : EIATTR_VRC_CTA_INIT_COUNT
	.align		4
        /*0094*/ 	.byte	0x02, 0x4a
	.zero		1
	.zero		1


	//----- nvinfo : EIATTR_EXIT_INSTR_OFFSETS
	.align		4
        /*0098*/ 	.byte	0x04, 0x1c
        /*009a*/ 	.short	(.L_25 - .L_24)


	//   ....[0]....
.L_24:
        /*009c*/ 	.word	0x00000070


	//   ....[1]....
        /*00a0*/ 	.word	0x000002c0


	//----- nvinfo : EIATTR_CRS_STACK_SIZE
	.align		4
.L_25:
        /*00a4*/ 	.byte	0x04, 0x1e
        /*00a6*/ 	.short	(.L_27 - .L_26)
.L_26:
        /*00a8*/ 	.word	0x00000000


	//----- nvinfo : EIATTR_CBANK_PARAM_SIZE
	.align		4
.L_27:
        /*00ac*/ 	.byte	0x03, 0x19
        /*00ae*/ 	.short	0x003c


	//----- nvinfo : EIATTR_PARAM_CBANK
	.align		4
        /*00b0*/ 	.byte	0x04, 0x0a
        /*00b2*/ 	.short	(.L_29 - .L_28)
	.align		4
.L_28:
        /*00b4*/ 	.word	index@(.nv.constant0._Z13packGraph_gpuPiS_S_S_S_S_S_i)
        /*00b8*/ 	.short	0x0380
        /*00ba*/ 	.short	0x003c


	//----- nvinfo : EIATTR_SW_WAR
	.align		4
.L_29:
        /*00bc*/ 	.byte	0x04, 0x36
        /*00be*/ 	.short	(.L_31 - .L_30)
.L_30:
        /*00c0*/ 	.word	0x00000008
.L_31:


//--------------------- .nv.callgraph             --------------------------
	.section	.nv.callgraph,"",@"SHT_CUDA_CALLGRAPH"
	.align	4
	.sectionentsize	8
	.align		4
        /*0000*/ 	.word	0x00000000
	.align		4
        /*0004*/ 	.word	0xffffffff
	.align		4
        /*0008*/ 	.word	0x00000000
	.align		4
        /*000c*/ 	.word	0xfffffffe
	.align		4
        /*0010*/ 	.word	0x00000000
	.align		4
        /*0014*/ 	.word	0xfffffffd
	.align		4
        /*0018*/ 	.word	0x00000000
	.align		4
        /*001c*/ 	.word	0xfffffffc


//--------------------- .text._Z13packGraph_gpuPiS_S_S_S_S_S_i --------------------------
	.section	.text._Z13packGraph_gpuPiS_S_S_S_S_S_i,"ax",@progbits
	.align	128
        .global         _Z13packGraph_gpuPiS_S_S_S_S_S_i
        .type           _Z13packGraph_gpuPiS_S_S_S_S_S_i,@function
        .size           _Z13packGraph_gpuPiS_S_S_S_S_S_i,(.L_x_4 - _Z13packGraph_gpuPiS_S_S_S_S_S_i)
        .other          _Z13packGraph_gpuPiS_S_S_S_S_S_i,@"STO_CUDA_ENTRY STV_DEFAULT"
_Z13packGraph_gpuPiS_S_S_S_S_S_i:
.text._Z13packGraph_gpuPiS_S_S_S_S_S_i:
[----:B------:R-:W-:Y:S01]  /*0000*/  LDC R1, c[0x0][0x37c] ;  /* 0x0000df00ff017b82 */ /* 0x000fe20000000800 */
[----:B------:R-:W0:Y:S01]  /*0010*/  S2R R19, SR_CTAID.X ;  /* 0x0000000000137919 */ /* 0x000e220000002500 */
[----:B------:R-:W0:Y:S01]  /*0020*/  LDCU UR4, c[0x0][0x360] ;  /* 0x00006c00ff0477ac */ /* 0x000e220008000800 */
[----:B------:R-:W0:Y:S01]  /*0030*/  S2R R0, SR_TID.X ;  /* 0x0000000000007919 */ /* 0x000e220000002100 */
[----:B------:R-:W1:Y:S01]  /*0040*/  LDCU UR5, c[0x0][0x3b8] ;  /* 0x00007700ff0577ac */ /* 0x000e620008000800 */
[----:B0-----:R-:W-:-:S05]  /*0050*/  IMAD R19, R19, UR4, R0 ;  /* 0x0000000413137c24 */ /* 0x001fca000f8e0200 */
[----:B-1----:R-:W-:-:S13]  /*0060*/  ISETP.GE.AND P0, PT, R19, UR5, PT ;  /* 0x0000000513007c0c */ /* 0x002fda000bf06270 */
[----:B------:R-:W-:Y:S05]  /*0070*/  @P0 EXIT ;  /* 0x000000000000094d */ /* 0x000fea0003800000 */
[----:B------:R-:W0:Y:S01]  /*0080*/  LDC.64 R2, c[0x0][0x3b0] ;  /* 0x0000ec00ff027b82 */ /* 0x000e220000000a00 */
[----:B------:R-:W1:Y:S01]  /*0090*/  LDCU UR5, c[0x0][0x370] ;  /* 0x00006e00ff0577ac */ /* 0x000e620008000800 */
[----:B------:R-:W2:Y:S06]  /*00a0*/  LDCU.64 UR6, c[0x0][0x358] ;  /* 0x00006b00ff0677ac */ /* 0x000eac0008000a00 */
[----:B------:R-:W3:Y:S01]  /*00b0*/  LDC.64 R4, c[0x0][0x380] ;  /* 0x0000e000ff047b82 */ /* 0x000ee20000000a00 */
[----:B------:R-:W4:Y:S07]  /*00c0*/  LDCU UR8, c[0x0][0x3b8] ;  /* 0x00007700ff0877ac */ /* 0x000f2e0008000800 */
[----:B------:R-:W0:Y:S01]  /*00d0*/  LDC.64 R6, c[0x0][0x388] ;  /* 0x0000e200ff067b82 */ /* 0x000e220000000a00 */
[----:B-1----:R-:W-:-:S07]  /*00e0*/  UIMAD UR4, UR4, UR5, URZ ;  /* 0x00000005040472a4 */ /* 0x002fce000f8e02ff */
[----:B------:R-:W1:Y:S08]  /*00f0*/  LDC.64 R8, c[0x0][0x390] ;  /* 0x0000e400ff087b82 */ /* 0x000e700000000a00 */
[----:B------:R-:W0:Y:S08]  /*0100*/  LDC.64 R10, c[0x0][0x398] ;  /* 0x0000e600ff0a7b82 */ /* 0x000e300000000a00 */
[----:B------:R-:W0:Y:S08]  /*0110*/  LDC.64 R12, c[0x0][0x3a0] ;  /* 0x0000e800ff0c7b82 */ /* 0x000e300000000a00 */
[----:B--2-4-:R-:W0:Y:S02]  /*0120*/  LDC.64 R14, c[0x0][0x3a8] ;  /* 0x0000ea00ff0e7b82 */ /* 0x014e240000000a00 */
.L_x_2:
[----:B0-----:R-:W-:-:S05]  /*0130*/  IMAD.WIDE R16, R19, 0x4, R2 ;  /* 0x0000000413107825 */ /* 0x001fca00078e0202 */
[----:B------:R-:W2:Y:S04]  /*0140*/  LDG.E R0, desc[UR6][R16.64+0x4] ;  /* 0x0000040610007981 */ /* 0x000ea8000c1e1900 */
[----:B------:R-:W2:Y:S01]  /*0150*/  LDG.E R25, desc[UR6][R16.64] ;  /* 0x0000000610197981 */ /* 0x000ea2000c1e1900 */
[----:B------:R-:W-:Y:S01]  /*0160*/  MOV R21, R19 ;  /* 0x0000001300157202 */ /* 0x000fe20000000f00 */
[----:B------:R-:W-:Y:S01]  /*0170*/  BSSY.RECONVERGENT B0, `(.L_x_0) ;  /* 0x0000013000007945 */ /* 0x000fe20003800200 */
[----:B------:R-:W-:-:S04]  /*0180*/  IADD3 R19, PT, PT, R19, UR4, RZ ;  /* 0x0000000413137c10 */ /* 0x000fc8000fffe0ff */
[----:B------:R-:W-:Y:S02]  /*0190*/  ISETP.GE.AND P1, PT, R19, UR8, PT ;  /* 0x0000000813007c0c */ /* 0x000fe4000bf26270 */
[----:B--2---:R-:W-:-:S13]  /*01a0*/  ISETP.NE.AND P0, PT, R0, R25, PT ;  /* 0x000000190000720c */ /* 0x004fda0003f05270 */
[----:B------:R-:W-:Y:S05]  /*01b0*/  @!P0 BRA `(.L_x_1) ;  /* 0x0000000000388947 */ /* 0x000fea0003800000 */
[----:B------:R-:W-:-:S05]  /*01c0*/  IMAD.WIDE R22, R21, 0x4, R6 ;  /* 0x0000000415167825 */ /* 0x000fca00078e0206 */
[----:B------:R-:W2:Y:S01]  /*01d0*/  LDG.E R0, desc[UR6][R22.64] ;  /* 0x0000000616007981 */ /* 0x000ea2000c1e1900 */
[----:B---3--:R-:W-:-:S04]  /*01e0*/  IMAD.WIDE R24, R25, 0x4, R4 ;  /* 0x0000000419187825 */ /* 0x008fc800078e0204 */
[C---:B------:R-:W-:Y:S01]  /*01f0*/  IMAD.WIDE R26, R21.reuse, 0x4, R10 ;  /* 0x00000004151a7825 */ /* 0x040fe200078e020a */
[----:B--2---:R0:W-:Y:S04]  /*0200*/  STG.E desc[UR6][R24.64], R0 ;  /* 0x0000000018007986 */ /* 0x0041e8000c101906 */
[----:B------:R-:W1:Y:S04]  /*0210*/  LDG.E R29, desc[UR6][R16.64] ;  /* 0x00000006101d7981 */ /* 0x000e68000c1e1900 */
[----:B------:R-:W2:Y:S01]  /*0220*/  LDG.E R27, desc[UR6][R26.64] ;  /* 0x000000061a1b7981 */ /* 0x000ea2000c1e1900 */
[----:B------:R-:W-:-:S04]  /*0230*/  IMAD.WIDE R20, R21, 0x4, R14 ;  /* 0x0000000415147825 */ /* 0x000fc800078e020e */
[----:B-1----:R-:W-:-:S05]  /*0240*/  IMAD.WIDE R28, R29, 0x4, R8 ;  /* 0x000000041d1c7825 */ /* 0x002fca00078e0208 */
[----:B--2---:R0:W-:Y:S04]  /*0250*/  STG.E desc[UR6][R28.64], R27 ;  /* 0x0000001b1c007986 */ /* 0x0041e8000c101906 */
[----:B------:R-:W2:Y:S04]  /*0260*/  LDG.E R18, desc[UR6][R16.64] ;  /* 0x0000000610127981 */ /* 0x000ea8000c1e1900 */
[----:B------:R-:W3:Y:S01]  /*0270*/  LDG.E R21, desc[UR6][R20.64] ;  /* 0x0000000614157981 */ /* 0x000ee2000c1e1900 */
[----:B--2---:R-:W-:-:S05]  /*0280*/  IMAD.WIDE R22, R18, 0x4, R12 ;  /* 0x0000000412167825 */ /* 0x004fca00078e020c */
[----:B---3--:R0:W-:Y:S02]  /*0290*/  STG.E desc[UR6][R22.64], R21 ;  /* 0x0000001516007986 */ /* 0x0081e4000c101906 */
.L_x_1:
[----:B------:R-:W-:Y:S05]  /*02a0*/  BSYNC.RECONVERGENT B0 ;  /* 0x0000000000007941 */ /* 0x000fea0003800200 */
.L_x_0:
[----:B------:R-:W-:Y:S05]  /*02b0*/  @!P1 BRA `(.L_x_2) ;  /* 0xfffffffc009c9947 */ /* 0x000fea000383ffff */
[----:B------:R-:W-:Y:S05]  /*02c0*/  EXIT ;  /* 0x000000000000794d */ /* 0x000fea0003800000 */
.L_x_3:
[----:B------:R-:W-:-:S00]  /*02d0*/  BRA `(.L_x_3) ;  /* 0xfffffffc00fc7947 */ /* 0x000fc0000383ffff */
[----:B------:R-:W-:-:S00]  /*02e0*/  NOP ;  /* 0x0000000000007918 */ /* 0x000fc00000000000 */
        /* <DEDUP_REMOVED lines=9> */
.L_x_4:


//--------------------- .nv.shared.reserved.0     --------------------------
	.section	.nv.shared.reserved.0,"aw",@nobits
	.weak		__nv_reservedSMEM_offset_0_alias
	.size		__nv_reservedSMEM_offset_0_alias, 0, 64
	.other		__nv_reservedSMEM_offset_0_alias,@"STO_CUDA_RESERVED_SHARED STV_DEFAULT"
__nv_reservedSMEM_offset_0_alias:
	.zero		0
	.zero		64


//--------------------- .nv.constant0._Z13packGraph_gpuPiS_S_S_S_S_S_i --------------------------
	.section	.nv.constant0._Z13packGraph_gpuPiS_S_S_S_S_S_i,"a",@progbits
	.sectionflags	@""
	.align	4
.nv.constant0._Z13packGraph_gpuPiS_S_S_S_S_S_i:
	.zero		956


//--------------------- SYMBOLS --------------------------

	.type		.nv.reservedSmem.offset0,@object
	.size		.nv.reservedSmem.offset0,0x4
